	.headerflags	@"EF_CUDA_TEXMODE_UNIFIED EF_CUDA_64BIT_ADDRESS EF_CUDA_ACCELERATORS EF_CUDA_SM90 EF_CUDA_VIRTUAL_SM(EF_CUDA_SM90)"
	.elftype	@"ET_EXEC"


//--------------------- .nv.info                  --------------------------
	.section	.nv.info,"",@"SHT_CUDA_INFO"
	.align	4


	//----- nvinfo : EIATTR_REGCOUNT
	.align		4
        /*0000*/ 	.byte	0x04, 0x2f
        /*0002*/ 	.short	(.L_1 - .L_0)
	.align		4
.L_0:
        /*0004*/ 	.word	index@(triton_poi_fused_cat_7)
        /*0008*/ 	.word	0x00000012


	//----- nvinfo : EIATTR_MIN_STACK_SIZE
	.align		4
.L_1:
        /*000c*/ 	.byte	0x04, 0x12
        /*000e*/ 	.short	(.L_3 - .L_2)
	.align		4
.L_2:
        /*0010*/ 	.word	index@(triton_poi_fused_cat_7)
        /*0014*/ 	.word	0x00000000


	//----- nvinfo : EIATTR_FRAME_SIZE
	.align		4
.L_3:
        /*0018*/ 	.byte	0x04, 0x11
        /*001a*/ 	.short	(.L_5 - .L_4)
	.align		4
.L_4:
        /*001c*/ 	.word	index@(triton_poi_fused_cat_7)
        /*0020*/ 	.word	0x00000000


	//----- nvinfo : EIATTR_MIN_STACK_SIZE
	.align		4
.L_5:
        /*0024*/ 	.byte	0x04, 0x12
        /*0026*/ 	.short	(.L_7 - .L_6)
	.align		4
.L_6:
        /*0028*/ 	.word	index@(triton_poi_fused_cat_7)
        /*002c*/ 	.word	0x00000000
.L_7:


//--------------------- .nv.info.triton_poi_fused_cat_7 --------------------------
	.section	.nv.info.triton_poi_fused_cat_7,"",@"SHT_CUDA_INFO"
	.sectionflags	@""
	.align	4


	//----- nvinfo : EIATTR_CUDA_API_VERSION
	.align		4
        /*0000*/ 	.byte	0x04, 0x37
        /*0002*/ 	.short	(.L_9 - .L_8)
.L_8:
        /*0004*/ 	.word	0x0000007c


	//----- nvinfo : EIATTR_KPARAM_INFO
	.align		4
.L_9:
        /*0008*/ 	.byte	0x04, 0x17
        /*000a*/ 	.short	(.L_11 - .L_10)
.L_10:
        /*000c*/ 	.word	0x00000000
        /*0010*/ 	.short	0x0003
        /*0012*/ 	.short	0x0018
        /*0014*/ 	.byte	0x00, 0xf0, 0x11, 0x00


	//----- nvinfo : EIATTR_KPARAM_INFO
	.align		4
.L_11:
        /*0018*/ 	.byte	0x04, 0x17
        /*001a*/ 	.short	(.L_13 - .L_12)
.L_12:
        /*001c*/ 	.word	0x00000000
        /*0020*/ 	.short	0x0002
        /*0022*/ 	.short	0x0010
        /*0024*/ 	.byte	0x00, 0xf4, 0x21, 0x00


	//----- nvinfo : EIATTR_KPARAM_INFO
	.align		4
.L_13:
        /*0028*/ 	.byte	0x04, 0x17
        /*002a*/ 	.short	(.L_15 - .L_14)
.L_14:
        /*002c*/ 	.word	0x00000000
        /*0030*/ 	.short	0x0001
        /*0032*/ 	.short	0x0008
        /*0034*/ 	.byte	0x00, 0xf4, 0x21, 0x00


	//----- nvinfo : EIATTR_KPARAM_INFO
	.align		4
.L_15:
        /*0038*/ 	.byte	0x04, 0x17
        /*003a*/ 	.short	(.L_17 - .L_16)
.L_16:
        /*003c*/ 	.word	0x00000000
        /*0040*/ 	.short	0x0000
        /*0042*/ 	.short	0x0000
        /*0044*/ 	.byte	0x00, 0xf4, 0x21, 0x00


	//----- nvinfo : EIATTR_SPARSE_MMA_MASK
	.align		4
.L_17:
        /*0048*/ 	.byte	0x03, 0x50
        /*004a*/ 	.short	0x0000


	//----- nvinfo : EIATTR_MAXREG_COUNT
	.align		4
        /*004c*/ 	.byte	0x03, 0x1b
        /*004e*/ 	.short	0x00ff


	//----- nvinfo : EIATTR_EXIT_INSTR_OFFSETS
	.align		4
        /*0050*/ 	.byte	0x04, 0x1c
        /*0052*/ 	.short	(.L_19 - .L_18)


	//   ....[0]....
.L_18:
        /*0054*/ 	.word	0x000002a0


	//   ....[1]....
        /*0058*/ 	.word	0x00000300


	//----- nvinfo : EIATTR_REQNTID
	.align		4
.L_19:
        /*005c*/ 	.byte	0x04, 0x10
        /*005e*/ 	.short	(.L_21 - .L_20)
.L_20:
        /*0060*/ 	.word	0x00000080
        /*0064*/ 	.word	0x00000001
        /*0068*/ 	.word	0x00000001


	//----- nvinfo : EIATTR_CBANK_PARAM_SIZE
	.align		4
.L_21:
        /*006c*/ 	.byte	0x03, 0x19
        /*006e*/ 	.short	0x001c


	//----- nvinfo : EIATTR_PARAM_CBANK
	.align		4
        /*0070*/ 	.byte	0x04, 0x0a
        /*0072*/ 	.short	(.L_23 - .L_22)
	.align		4
.L_22:
        /*0074*/ 	.word	index@(.nv.constant0.triton_poi_fused_cat_7)
        /*0078*/ 	.short	0x0210
        /*007a*/ 	.short	0x001c


	//----- nvinfo : EIATTR_SW_WAR
	.align		4
.L_23:
        /*007c*/ 	.byte	0x04, 0x36
        /*007e*/ 	.short	(.L_25 - .L_24)
.L_24:
        /*0080*/ 	.word	0x00000008
.L_25:


//--------------------- .nv.callgraph             --------------------------
	.section	.nv.callgraph,"",@"SHT_CUDA_CALLGRAPH"
	.align	4
	.sectionentsize	8
	.align		4
        /*0000*/ 	.word	0x00000000
	.align		4
        /*0004*/ 	.word	0xffffffff
	.align		4
        /*0008*/ 	.word	0x00000000
	.align		4
        /*000c*/ 	.word	0xfffffffe
	.align		4
        /*0010*/ 	.word	0x00000000
	.align		4
        /*0014*/ 	.word	0xfffffffd
	.align		4
        /*0018*/ 	.word	0x00000000
	.align		4
        /*001c*/ 	.word	0xfffffffc


//--------------------- .text.triton_poi_fused_cat_7 --------------------------
	.section	.text.triton_poi_fused_cat_7,"ax",@progbits
	.align	128
        .global         triton_poi_fused_cat_7
        .type           triton_poi_fused_cat_7,@function
        .size           triton_poi_fused_cat_7,(.L_x_1 - triton_poi_fused_cat_7)
        .other          triton_poi_fused_cat_7,@"STO_CUDA_ENTRY STV_DEFAULT"
triton_poi_fused_cat_7:
.text.triton_poi_fused_cat_7:
[----:B------:R-:W0:Y:S01]  /*0000*/  LDC R1, c[0x0][0x28] ;  /* 0x00000a00ff017b82 */ /* 0x000e220000000800 */
[----:B------:R-:W1:Y:S07]  /*0010*/  S2R R0, SR_TID.X ;  /* 0x0000000000007919 */ /* 0x000e6e0000002100 */
[----:B------:R-:W2:Y:S01]  /*0020*/  LDC.64 R4, c[0x0][0x210] ;  /* 0x00008400ff047b82 */ /* 0x000ea20000000a00 */
[----:B------:R-:W-:Y:S01]  /*0030*/  CS2R R14, SRZ ;  /* 0x00000000000e7805 */ /* 0x000fe2000001ff00 */
[----:B------:R-:W-:Y:S01]  /*0040*/  ULDC.64 UR4, c[0x0][0x208] ;  /* 0x0000820000047ab9 */ /* 0x000fe20000000a00 */
[----:B------:R-:W3:Y:S05]  /*0050*/  S2R R7, SR_CTAID.X ;  /* 0x0000000000077919 */ /* 0x000eea0000002500 */
[----:B------:R-:W4:Y:S01]  /*0060*/  LDC.64 R2, c[0x0][0x218] ;  /* 0x00008600ff027b82 */ /* 0x000f220000000a00 */
[----:B-1----:R-:W-:-:S05]  /*0070*/  IMAD.SHL.U32 R0, R0, 0x2, RZ ;  /* 0x0000000200007824 */ /* 0x002fca00078e00ff */
[----:B------:R-:W-:-:S05]  /*0080*/  LOP3.LUT R0, R0, 0xfe, RZ, 0xc0, !PT ;  /* 0x000000fe00007812 */ /* 0x000fca00078ec0ff */
[----:B---3--:R-:W-:-:S04]  /*0090*/  IMAD R7, R7, 0x100, R0 ;  /* 0x0000010007077824 */ /* 0x008fc800078e0200 */
[C---:B------:R-:W-:Y:S01]  /*00a0*/  IMAD.HI R6, R7.reuse, 0x38e38e39, RZ ;  /* 0x38e38e3907067827 */ /* 0x040fe200078e02ff */
[----:B------:R-:W-:-:S03]  /*00b0*/  ISETP.GE.AND P4, PT, R7, 0x480, PT ;  /* 0x000004800700780c */ /* 0x000fc60003f86270 */
[C---:B------:R-:W-:Y:S01]  /*00c0*/  VIADD R0, R7.reuse, 0x1 ;  /* 0x0000000107007836 */ /* 0x040fe20000000000 */
[----:B------:R-:W-:Y:S01]  /*00d0*/  SHF.R.U32.HI R9, RZ, 0x1f, R6 ;  /* 0x0000001fff097819 */ /* 0x000fe20000011606 */
[----:B----4-:R-:W-:-:S03]  /*00e0*/  IMAD.WIDE R10, R7, 0x4, R2 ;  /* 0x00000004070a7825 */ /* 0x010fc600078e0202 */
[----:B------:R-:W-:Y:S01]  /*00f0*/  LEA.HI.SX32 R8, R6, R9, 0x1e ;  /* 0x0000000906087211 */ /* 0x000fe200078ff2ff */
[----:B------:R-:W-:-:S04]  /*0100*/  IMAD.HI R6, R0, 0x38e38e39, RZ ;  /* 0x38e38e3900067827 */ /* 0x000fc800078e02ff */
[----:B------:R-:W-:Y:S01]  /*0110*/  IMAD R12, R8, -0x12, R7 ;  /* 0xffffffee080c7824 */ /* 0x000fe200078e0207 */
[----:B------:R-:W-:-:S04]  /*0120*/  SHF.R.U32.HI R9, RZ, 0x1f, R6 ;  /* 0x0000001fff097819 */ /* 0x000fc80000011606 */
[----:B------:R-:W-:Y:S01]  /*0130*/  LEA.HI.SX32 R9, R6, R9, 0x1e ;  /* 0x0000000906097211 */ /* 0x000fe200078ff2ff */
[----:B------:R-:W-:Y:S01]  /*0140*/  IMAD.MOV.U32 R6, RZ, RZ, RZ ;  /* 0x000000ffff067224 */ /* 0x000fe200078e00ff */
[C---:B------:R-:W-:Y:S02]  /*0150*/  ISETP.GE.AND P5, PT, R12.reuse, 0x9, PT ;  /* 0x000000090c00780c */ /* 0x040fe40003fa6270 */
[----:B------:R-:W-:Y:S01]  /*0160*/  ISETP.GT.AND P2, PT, R12, 0x8, !P4 ;  /* 0x000000080c00780c */ /* 0x000fe20006744270 */
[----:B------:R-:W-:Y:S01]  /*0170*/  IMAD R0, R9, -0x12, R0 ;  /* 0xffffffee09007824 */ /* 0x000fe200078e0200 */
[C---:B------:R-:W-:Y:S01]  /*0180*/  ISETP.LT.AND P0, PT, R7.reuse, 0x480, !P5 ;  /* 0x000004800700780c */ /* 0x040fe20006f01270 */
[----:B--2---:R-:W-:-:S03]  /*0190*/  IMAD.WIDE R8, R7, 0x4, R4 ;  /* 0x0000000407087825 */ /* 0x004fc600078e0204 */
[----:B------:R-:W-:Y:S02]  /*01a0*/  ISETP.LT.AND P1, PT, R0, 0x9, !P4 ;  /* 0x000000090000780c */ /* 0x000fe40006721270 */
[----:B------:R-:W-:Y:S02]  /*01b0*/  IADD3 R13, -R12, R7, R0 ;  /* 0x000000070c0d7210 */ /* 0x000fe40007ffe100 */
[----:B------:R-:W-:Y:S01]  /*01c0*/  ISETP.GT.AND P3, PT, R0, 0x8, !P4 ;  /* 0x000000080000780c */ /* 0x000fe20006764270 */
[----:B------:R-:W-:Y:S02]  /*01d0*/  IMAD.MOV.U32 R12, RZ, RZ, RZ ;  /* 0x000000ffff0c7224 */ /* 0x000fe400078e00ff */
[C---:B------:R-:W-:Y:S01]  /*01e0*/  IMAD.WIDE R4, R13.reuse, 0x4, R4 ;  /* 0x000000040d047825 */ /* 0x040fe200078e0204 */
[----:B------:R-:W2:Y:S04]  /*01f0*/  @P2 LDG.E.EL R14, desc[UR4][R10.64] ;  /* 0x000000040a0e2981 */ /* 0x000ea8000c2e1900 */
[----:B------:R1:W3:Y:S01]  /*0200*/  @P0 LDG.E.EL R6, desc[UR4][R8.64] ;  /* 0x0000000408060981 */ /* 0x0002e2000c2e1900 */
[----:B------:R-:W-:-:S03]  /*0210*/  IMAD.WIDE R2, R13, 0x4, R2 ;  /* 0x000000040d027825 */ /* 0x000fc600078e0202 */
[----:B------:R-:W4:Y:S04]  /*0220*/  @P1 LDG.E.EL R12, desc[UR4][R4.64] ;  /* 0x00000004040c1981 */ /* 0x000f28000c2e1900 */
[----:B------:R2:W5:Y:S01]  /*0230*/  @P3 LDG.E.EL R15, desc[UR4][R2.64] ;  /* 0x00000004020f3981 */ /* 0x000562000c2e1900 */
[----:B-1----:R-:W1:Y:S01]  /*0240*/  LDC.64 R8, c[0x0][0x220] ;  /* 0x00008800ff087b82 */ /* 0x002e620000000a00 */
[----:B------:R-:W-:Y:S02]  /*0250*/  ISETP.GE.AND P6, PT, R0, 0x9, PT ;  /* 0x000000090000780c */ /* 0x000fe40003fc6270 */
[----:B--2---:R-:W-:Y:S02]  /*0260*/  SEL R13, R14, RZ, P2 ;  /* 0x000000ff0e0d7207 */ /* 0x004fe40001000000 */
[----:B---3--:R-:W-:-:S04]  /*0270*/  SEL R6, R6, RZ, P0 ;  /* 0x000000ff06067207 */ /* 0x008fc80000000000 */
[----:B------:R-:W-:Y:S02]  /*0280*/  SEL R13, R6, R13, !P5 ;  /* 0x0000000d060d7207 */ /* 0x000fe40006800000 */
[----:B----4-:R-:W-:Y:S01]  /*0290*/  SEL R14, R12, RZ, P1 ;  /* 0x000000ff0c0e7207 */ /* 0x010fe20000800000 */
[----:B01----:R-:W-:Y:S06]  /*02a0*/  @P4 EXIT ;  /* 0x000000000000494d */ /* 0x003fec0003800000 */
[----:B-----5:R-:W-:Y:S01]  /*02b0*/  @P6 SEL R14, R15, RZ, P3 ;  /* 0x000000ff0f0e6207 */ /* 0x020fe20001800000 */
[----:B------:R-:W-:Y:S01]  /*02c0*/  F2I.S64.TRUNC R12, R13 ;  /* 0x0000000d000c7311 */ /* 0x000fe2000020d900 */
[----:B------:R-:W-:-:S07]  /*02d0*/  IMAD.WIDE R2, R7, 0x8, R8 ;  /* 0x0000000807027825 */ /* 0x000fce00078e0208 */
[----:B------:R-:W0:Y:S02]  /*02e0*/  F2I.S64.TRUNC R14, R14 ;  /* 0x0000000e000e7311 */ /* 0x000e24000020d900 */
[----:B0-----:R-:W-:Y:S01]  /*02f0*/  STG.E.128 desc[UR4][R2.64], R12 ;  /* 0x0000000c02007986 */ /* 0x001fe2000c101d04 */
[----:B------:R-:W-:Y:S05]  /*0300*/  EXIT ;  /* 0x000000000000794d */ /* 0x000fea0003800000 */
.L_x_0:
[----:B------:R-:W-:-:S00]  /*0310*/  BRA `(.L_x_0) ;  /* 0xfffffffc00fc7947 */ /* 0x000fc0000383ffff */
[----:B------:R-:W-:-:S00]  /*0320*/  NOP ;  /* 0x0000000000007918 */ /* 0x000fc00000000000 */
        /* <DEDUP_REMOVED lines=13> */
.L_x_1:


//--------------------- .nv.constant0.triton_poi_fused_cat_7 --------------------------
	.section	.nv.constant0.triton_poi_fused_cat_7,"a",@progbits
	.sectionflags	@""
	.align	4
.nv.constant0.triton_poi_fused_cat_7:
	.zero		556
